	.headerflags	@"EF_CUDA_TEXMODE_UNIFIED EF_CUDA_64BIT_ADDRESS EF_CUDA_ACCELERATORS EF_CUDA_SM90 EF_CUDA_VIRTUAL_SM(EF_CUDA_SM90)"
	.elftype	@"ET_EXEC"


//--------------------- .nv.info                  --------------------------
	.section	.nv.info,"",@"SHT_CUDA_INFO"
	.align	4


	//----- nvinfo : EIATTR_REGCOUNT
	.align		4
        /*0000*/ 	.byte	0x04, 0x2f
        /*0002*/ 	.short	(.L_3 - .L_2)
	.align		4
.L_2:
        /*0004*/ 	.word	index@(triton_poi_fused__native_batch_norm_legit_no_training_add_relu_22)
        /*0008*/ 	.word	0x0000001c


	//----- nvinfo : EIATTR_MIN_STACK_SIZE
	.align		4
.L_3:
        /*000c*/ 	.byte	0x04, 0x12
        /*000e*/ 	.short	(.L_5 - .L_4)
	.align		4
.L_4:
        /*0010*/ 	.word	index@(triton_poi_fused__native_batch_norm_legit_no_training_add_relu_22)
        /*0014*/ 	.word	0x00000000


	//----- nvinfo : EIATTR_FRAME_SIZE
	.align		4
.L_5:
        /*0018*/ 	.byte	0x04, 0x11
        /*001a*/ 	.short	(.L_7 - .L_6)
	.align		4
.L_6:
        /*001c*/ 	.word	index@(triton_poi_fused__native_batch_norm_legit_no_training_add_relu_22)
        /*0020*/ 	.word	0x00000000


	//----- nvinfo : EIATTR_MIN_STACK_SIZE
	.align		4
.L_7:
        /*0024*/ 	.byte	0x04, 0x12
        /*0026*/ 	.short	(.L_9 - .L_8)
	.align		4
.L_8:
        /*0028*/ 	.word	index@(triton_poi_fused__native_batch_norm_legit_no_training_add_relu_22)
        /*002c*/ 	.word	0x00000000
.L_9:


//--------------------- .nv.info.triton_poi_fused__native_batch_norm_legit_no_training_add_relu_22 --------------------------
	.section	.nv.info.triton_poi_fused__native_batch_norm_legit_no_training_add_relu_22,"",@"SHT_CUDA_INFO"
	.sectionflags	@""
	.align	4


	//----- nvinfo : EIATTR_CUDA_API_VERSION
	.align		4
        /*0000*/ 	.byte	0x04, 0x37
        /*0002*/ 	.short	(.L_11 - .L_10)
.L_10:
        /*0004*/ 	.word	0x0000007c


	//----- nvinfo : EIATTR_KPARAM_INFO
	.align		4
.L_11:
        /*0008*/ 	.byte	0x04, 0x17
        /*000a*/ 	.short	(.L_13 - .L_12)
.L_12:
        /*000c*/ 	.word	0x00000000
        /*0010*/ 	.short	0x0007
        /*0012*/ 	.short	0x0038
        /*0014*/ 	.byte	0x00, 0xf0, 0x11, 0x00


	//----- nvinfo : EIATTR_KPARAM_INFO
	.align		4
.L_13:
        /*0018*/ 	.byte	0x04, 0x17
        /*001a*/ 	.short	(.L_15 - .L_14)
.L_14:
        /*001c*/ 	.word	0x00000000
        /*0020*/ 	.short	0x0006
        /*0022*/ 	.short	0x0030
        /*0024*/ 	.byte	0x00, 0xf4, 0x21, 0x00


	//----- nvinfo : EIATTR_KPARAM_INFO
	.align		4
.L_15:
        /*0028*/ 	.byte	0x04, 0x17
        /*002a*/ 	.short	(.L_17 - .L_16)
.L_16:
        /*002c*/ 	.word	0x00000000
        /*0030*/ 	.short	0x0005
        /*0032*/ 	.short	0x0028
        /*0034*/ 	.byte	0x00, 0xf4, 0x21, 0x00


	//----- nvinfo : EIATTR_KPARAM_INFO
	.align		4
.L_17:
        /*0038*/ 	.byte	0x04, 0x17
        /*003a*/ 	.short	(.L_19 - .L_18)
.L_18:
        /*003c*/ 	.word	0x00000000
        /*0040*/ 	.short	0x0004
        /*0042*/ 	.short	0x0020
        /*0044*/ 	.byte	0x00, 0xf4, 0x21, 0x00


	//----- nvinfo : EIATTR_KPARAM_INFO
	.align		4
.L_19:
        /*0048*/ 	.byte	0x04, 0x17
        /*004a*/ 	.short	(.L_21 - .L_20)
.L_20:
        /*004c*/ 	.word	0x00000000
        /*0050*/ 	.short	0x0003
        /*0052*/ 	.short	0x0018
        /*0054*/ 	.byte	0x00, 0xf4, 0x21, 0x00


	//----- nvinfo : EIATTR_KPARAM_INFO
	.align		4
.L_21:
        /*0058*/ 	.byte	0x04, 0x17
        /*005a*/ 	.short	(.L_23 - .L_22)
.L_22:
        /*005c*/ 	.word	0x00000000
        /*0060*/ 	.short	0x0002
        /*0062*/ 	.short	0x0010
        /*0064*/ 	.byte	0x00, 0xf4, 0x21, 0x00


	//----- nvinfo : EIATTR_KPARAM_INFO
	.align		4
.L_23:
        /*0068*/ 	.byte	0x04, 0x17
        /*006a*/ 	.short	(.L_25 - .L_24)
.L_24:
        /*006c*/ 	.word	0x00000000
        /*0070*/ 	.short	0x0001
        /*0072*/ 	.short	0x0008
        /*0074*/ 	.byte	0x00, 0xf4, 0x21, 0x00


	//----- nvinfo : EIATTR_KPARAM_INFO
	.align		4
.L_25:
        /*0078*/ 	.byte	0x04, 0x17
        /*007a*/ 	.short	(.L_27 - .L_26)
.L_26:
        /*007c*/ 	.word	0x00000000
        /*0080*/ 	.short	0x0000
        /*0082*/ 	.short	0x0000
        /*0084*/ 	.byte	0x00, 0xf4, 0x21, 0x00


	//----- nvinfo : EIATTR_SPARSE_MMA_MASK
	.align		4
.L_27:
        /*0088*/ 	.byte	0x03, 0x50
        /*008a*/ 	.short	0x0000


	//----- nvinfo : EIATTR_MAXREG_COUNT
	.align		4
        /*008c*/ 	.byte	0x03, 0x1b
        /*008e*/ 	.short	0x00ff


	//----- nvinfo : EIATTR_EXIT_INSTR_OFFSETS
	.align		4
        /*0090*/ 	.byte	0x04, 0x1c
        /*0092*/ 	.short	(.L_29 - .L_28)


	//   ....[0]....
.L_28:
        /*0094*/ 	.word	0x00000480


	//   ....[1]....
        /*0098*/ 	.word	0x000004a0


	//----- nvinfo : EIATTR_REQNTID
	.align		4
.L_29:
        /*009c*/ 	.byte	0x04, 0x10
        /*009e*/ 	.short	(.L_31 - .L_30)
.L_30:
        /*00a0*/ 	.word	0x00000080
        /*00a4*/ 	.word	0x00000001
        /*00a8*/ 	.word	0x00000001


	//----- nvinfo : EIATTR_CBANK_PARAM_SIZE
	.align		4
.L_31:
        /*00ac*/ 	.byte	0x03, 0x19
        /*00ae*/ 	.short	0x003c


	//----- nvinfo : EIATTR_PARAM_CBANK
	.align		4
        /*00b0*/ 	.byte	0x04, 0x0a
        /*00b2*/ 	.short	(.L_33 - .L_32)
	.align		4
.L_32:
        /*00b4*/ 	.word	index@(.nv.constant0.triton_poi_fused__native_batch_norm_legit_no_training_add_relu_22)
        /*00b8*/ 	.short	0x0210
        /*00ba*/ 	.short	0x003c


	//----- nvinfo : EIATTR_SW_WAR
	.align		4
.L_33:
        /*00bc*/ 	.byte	0x04, 0x36
        /*00be*/ 	.short	(.L_35 - .L_34)
.L_34:
        /*00c0*/ 	.word	0x00000008
.L_35:


//--------------------- .nv.callgraph             --------------------------
	.section	.nv.callgraph,"",@"SHT_CUDA_CALLGRAPH"
	.align	4
	.sectionentsize	8
	.align		4
        /*0000*/ 	.word	0x00000000
	.align		4
        /*0004*/ 	.word	0xffffffff
	.align		4
        /*0008*/ 	.word	0x00000000
	.align		4
        /*000c*/ 	.word	0xfffffffe
	.align		4
        /*0010*/ 	.word	0x00000000
	.align		4
        /*0014*/ 	.word	0xfffffffd
	.align		4
        /*0018*/ 	.word	0x00000000
	.align		4
        /*001c*/ 	.word	0xfffffffc


//--------------------- .nv.constant4             --------------------------
	.section	.nv.constant4,"a",@progbits
	.align	8
	.align		8
.nv.constant4:
        /*0000*/ 	.dword	_$_str
	.align		8
        /*0008*/ 	.dword	_$_str_$_2


//--------------------- .text.triton_poi_fused__native_batch_norm_legit_no_training_add_relu_22 --------------------------
	.section	.text.triton_poi_fused__native_batch_norm_legit_no_training_add_relu_22,"ax",@progbits
	.align	128
        .global         triton_poi_fused__native_batch_norm_legit_no_training_add_relu_22
        .type           triton_poi_fused__native_batch_norm_legit_no_training_add_relu_22,@function
        .size           triton_poi_fused__native_batch_norm_legit_no_training_add_relu_22,(.L_x_1 - triton_poi_fused__native_batch_norm_legit_no_training_add_relu_22)
        .other          triton_poi_fused__native_batch_norm_legit_no_training_add_relu_22,@"STO_CUDA_ENTRY STV_DEFAULT"
triton_poi_fused__native_batch_norm_legit_no_training_add_relu_22:
.text.triton_poi_fused__native_batch_norm_legit_no_training_add_relu_22:
[----:B------:R-:W0:Y:S01]  /*0000*/  LDC R1, c[0x0][0x28] ;  /* 0x00000a00ff017b82 */ /* 0x000e220000000800 */
[----:B------:R-:W1:Y:S01]  /*0010*/  S2R R0, SR_TID.X ;  /* 0x0000000000007919 */ /* 0x000e620000002100 */
[----:B------:R-:W-:-:S06]  /*0020*/  HFMA2.MMA R2, -RZ, RZ, 0, 0 ;  /* 0x00000000ff027435 */ /* 0x000fcc00000001ff */
[----:B------:R-:W2:Y:S01]  /*0030*/  LDC.64 R12, c[0x0][0x220] ;  /* 0x00008800ff0c7b82 */ /* 0x000ea20000000a00 */
[----:B------:R-:W-:Y:S01]  /*0040*/  ULDC.64 UR4, c[0x0][0x208] ;  /* 0x0000820000047ab9 */ /* 0x000fe20000000a00 */
[----:B------:R-:W3:Y:S06]  /*0050*/  S2R R3, SR_CTAID.X ;  /* 0x0000000000037919 */ /* 0x000eec0000002500 */
[----:B------:R-:W4:Y:S08]  /*0060*/  LDC.64 R20, c[0x0][0x218] ;  /* 0x00008600ff147b82 */ /* 0x000f300000000a00 */
[----:B------:R-:W5:Y:S08]  /*0070*/  LDC.64 R18, c[0x0][0x210] ;  /* 0x00008400ff127b82 */ /* 0x000f700000000a00 */
[----:B------:R-:W5:Y:S01]  /*0080*/  LDC.64 R22, c[0x0][0x228] ;  /* 0x00008a00ff167b82 */ /* 0x000f620000000a00 */
[----:B-1----:R-:W-:-:S07]  /*0090*/  SHF.L.U32 R0, R0, 0x1, RZ ;  /* 0x0000000100007819 */ /* 0x002fce00000006ff */
[----:B------:R-:W1:Y:S01]  /*00a0*/  LDC.64 R24, c[0x0][0x230] ;  /* 0x00008c00ff187b82 */ /* 0x000e620000000a00 */
[----:B------:R-:W-:-:S04]  /*00b0*/  LOP3.LUT R0, R0, 0xfe, RZ, 0xc0, !PT ;  /* 0x000000fe00007812 */ /* 0x000fc800078ec0ff */
[----:B---3--:R-:W-:-:S03]  /*00c0*/  LEA R3, R3, R0, 0x8 ;  /* 0x0000000003037211 */ /* 0x008fc600078e40ff */
[----:B------:R-:W3:Y:S01]  /*00d0*/  LDC.64 R10, c[0x0][0x238] ;  /* 0x00008e00ff0a7b82 */ /* 0x000ee20000000a00 */
[C---:B------:R-:W-:Y:S01]  /*00e0*/  ISETP.GE.AND P0, PT, R3.reuse, 0x2d80, PT ;  /* 0x00002d800300780c */ /* 0x040fe20003f06270 */
[----:B------:R-:W-:-:S05]  /*00f0*/  IMAD.HI R0, R3, -0x4bf4bf4b, R2 ;  /* 0xb40b40b503007827 */ /* 0x000fca00078e0202 */
[----:B------:R-:W-:-:S04]  /*0100*/  SHF.R.U32.HI R5, RZ, 0x1f, R0 ;  /* 0x0000001fff057819 */ /* 0x000fc80000011600 */
[----:B------:R-:W-:-:S05]  /*0110*/  LEA.HI.SX32 R5, R0, R5, 0x17 ;  /* 0x0000000500057211 */ /* 0x000fca00078fbaff */
[----:B------:R-:W-:Y:S01]  /*0120*/  IMAD R15, R5, -0x2d8, R3 ;  /* 0xfffffd28050f7824 */ /* 0x000fe200078e0203 */
[----:B------:R-:W-:-:S03]  /*0130*/  CS2R R4, SRZ ;  /* 0x0000000000047805 */ /* 0x000fc6000001ff00 */
[----:B--2---:R-:W-:-:S05]  /*0140*/  IMAD.WIDE R12, R15, 0x4, R12 ;  /* 0x000000040f0c7825 */ /* 0x004fca00078e020c */
[----:B------:R2:W3:Y:S01]  /*0150*/  @!P0 LDG.E.EL.64 R4, desc[UR4][R12.64] ;  /* 0x000000040c048981 */ /* 0x0004e2000c2e1b00 */
[----:B------:R-:W-:Y:S02]  /*0160*/  CS2R R6, SRZ ;  /* 0x0000000000067805 */ /* 0x000fe4000001ff00 */
[----:B------:R-:W-:Y:S01]  /*0170*/  CS2R R8, SRZ ;  /* 0x0000000000087805 */ /* 0x000fe2000001ff00 */
[----:B----4-:R-:W-:-:S04]  /*0180*/  IMAD.WIDE R20, R15, 0x4, R20 ;  /* 0x000000040f147825 */ /* 0x010fc800078e0214 */
[----:B-----5:R-:W-:Y:S01]  /*0190*/  IMAD.WIDE R18, R3, 0x4, R18 ;  /* 0x0000000403127825 */ /* 0x020fe200078e0212 */
[----:B------:R-:W4:Y:S01]  /*01a0*/  @!P0 LDG.E.EL.64 R6, desc[UR4][R20.64] ;  /* 0x0000000414068981 */ /* 0x000f22000c2e1b00 */
[----:B--2---:R-:W-:Y:S02]  /*01b0*/  CS2R R12, SRZ ;  /* 0x00000000000c7805 */ /* 0x004fe4000001ff00 */
[C---:B0-----:R-:W-:Y:S01]  /*01c0*/  IMAD.WIDE R22, R15.reuse, 0x4, R22 ;  /* 0x000000040f167825 */ /* 0x041fe200078e0216 */
[----:B------:R0:W4:Y:S03]  /*01d0*/  @!P0 LDG.E.64 R8, desc[UR4][R18.64] ;  /* 0x0000000412088981 */ /* 0x000126000c1e1b00 */
[----:B-1----:R-:W-:Y:S01]  /*01e0*/  IMAD.WIDE R24, R15, 0x4, R24 ;  /* 0x000000040f187825 */ /* 0x002fe200078e0218 */
[----:B------:R-:W-:Y:S02]  /*01f0*/  CS2R R14, SRZ ;  /* 0x00000000000e7805 */ /* 0x000fe4000001ff00 */
[----:B------:R-:W-:Y:S01]  /*0200*/  CS2R R16, SRZ ;  /* 0x0000000000107805 */ /* 0x000fe2000001ff00 */
[----:B------:R-:W2:Y:S01]  /*0210*/  @!P0 LDG.E.EL.64 R12, desc[UR4][R22.64] ;  /* 0x00000004160c8981 */ /* 0x000ea2000c2e1b00 */
[----:B---3--:R-:W-:-:S03]  /*0220*/  IMAD.WIDE R10, R3, 0x4, R10 ;  /* 0x00000004030a7825 */ /* 0x008fc600078e020a */
[----:B------:R-:W2:Y:S04]  /*0230*/  @!P0 LDG.E.EL.64 R14, desc[UR4][R24.64] ;  /* 0x00000004180e8981 */ /* 0x000ea8000c2e1b00 */
[----:B------:R1:W3:Y:S01]  /*0240*/  @!P0 LDG.E.64 R16, desc[UR4][R10.64] ;  /* 0x000000040a108981 */ /* 0x0002e2000c1e1b00 */
[----:B0-----:R-:W-:Y:S01]  /*0250*/  MOV R19, 0x3e800000 ;  /* 0x3e80000000137802 */ /* 0x001fe20000000f00 */
[----:B------:R-:W-:Y:S01]  /*0260*/  FADD R4, R4, 9.9999997473787516356e-06 ;  /* 0x3727c5ac04047421 */ /* 0x000fe20000000000 */
[----:B------:R-:W-:-:S03]  /*0270*/  FADD R5, R5, 9.9999997473787516356e-06 ;  /* 0x3727c5ac05057421 */ /* 0x000fc60000000000 */
[----:B------:R-:W0:Y:S08]  /*0280*/  MUFU.SQRT R0, R4 ;  /* 0x0000000400007308 */ /* 0x000e300000002000 */
[----:B------:R5:W1:Y:S01]  /*0290*/  MUFU.SQRT R2, R5 ;  /* 0x0000000500027308 */ /* 0x000a620000002000 */
[C---:B0-----:R-:W-:Y:S02]  /*02a0*/  FSETP.GT.AND P1, PT, R0.reuse, 8.50705917302346158658e+37, PT ;  /* 0x7e8000000000780b */ /* 0x041fe40003f24000 */
[----:B------:R-:W-:Y:S01]  /*02b0*/  FSETP.GEU.AND P3, PT, R0, 1.175494350822287508e-38, PT ;  /* 0x008000000000780b */ /* 0x000fe20003f6e000 */
[----:B-----5:R-:W0:Y:S01]  /*02c0*/  LDC.64 R4, c[0x0][0x240] ;  /* 0x00009000ff047b82 */ /* 0x020e220000000a00 */
[----:B-1----:R-:W-:-:S02]  /*02d0*/  FSETP.GT.AND P2, PT, R2, 8.50705917302346158658e+37, PT ;  /* 0x7e8000000200780b */ /* 0x002fc40003f44000 */
[----:B------:R-:W-:-:S07]  /*02e0*/  FSETP.GEU.AND P4, PT, R2, 1.175494350822287508e-38, PT ;  /* 0x008000000200780b */ /* 0x000fce0003f8e000 */
[----:B------:R-:W-:-:S04]  /*02f0*/  @P1 FMUL R0, R0, 0.25 ;  /* 0x3e80000000001820 */ /* 0x000fc80000400000 */
[----:B------:R-:W-:Y:S01]  /*0300*/  @!P3 FMUL R0, R0, 16777216 ;  /* 0x4b8000000000b820 */ /* 0x000fe20000400000 */
[----:B------:R-:W-:-:S04]  /*0310*/  @P2 FMUL R2, R2, 0.25 ;  /* 0x3e80000002022820 */ /* 0x000fc80000400000 */
[----:B------:R-:W-:Y:S01]  /*0320*/  @!P4 FMUL R2, R2, 16777216 ;  /* 0x4b8000000202c820 */ /* 0x000fe20000400000 */
[----:B------:R-:W1:Y:S01]  /*0330*/  MUFU.RCP R0, R0 ;  /* 0x0000000000007308 */ /* 0x000e620000001000 */
[----:B------:R-:W-:-:S07]  /*0340*/  FSEL R11, R19, 1, P1 ;  /* 0x3f800000130b7808 */ /* 0x000fce0000800000 */
[----:B------:R-:W5:Y:S01]  /*0350*/  MUFU.RCP R2, R2 ;  /* 0x0000000200027308 */ /* 0x000f620000001000 */
[----:B------:R-:W-:Y:S01]  /*0360*/  FSEL R19, R19, 1, P2 ;  /* 0x3f80000013137808 */ /* 0x000fe20001000000 */
[----:B------:R-:W-:Y:S01]  /*0370*/  @!P3 FMUL R11, R11, 16777216 ;  /* 0x4b8000000b0bb820 */ /* 0x000fe20000400000 */
[----:B----4-:R-:W-:-:S03]  /*0380*/  FADD R6, -R6, R8 ;  /* 0x0000000806067221 */ /* 0x010fc60000000100 */
[----:B------:R-:W-:Y:S01]  /*0390*/  @!P4 FMUL R19, R19, 16777216 ;  /* 0x4b8000001313c820 */ /* 0x000fe20000400000 */
[----:B-1----:R-:W-:Y:S01]  /*03a0*/  FMUL R11, R0, R11 ;  /* 0x0000000b000b7220 */ /* 0x002fe20000400000 */
[----:B------:R-:W-:-:S03]  /*03b0*/  FADD R7, -R7, R9 ;  /* 0x0000000907077221 */ /* 0x000fc60000000100 */
[----:B------:R-:W-:Y:S01]  /*03c0*/  FMUL R11, R6, R11 ;  /* 0x0000000b060b7220 */ /* 0x000fe20000400000 */
[----:B-----5:R-:W-:-:S03]  /*03d0*/  FMUL R0, R2, R19 ;  /* 0x0000001302007220 */ /* 0x020fc60000400000 */
[----:B--2---:R-:W-:Y:S01]  /*03e0*/  FFMA R11, R11, R12, R14 ;  /* 0x0000000c0b0b7223 */ /* 0x004fe2000000000e */
[----:B------:R-:W-:-:S04]  /*03f0*/  FMUL R0, R7, R0 ;  /* 0x0000000007007220 */ /* 0x000fc80000400000 */
[----:B------:R-:W-:Y:S01]  /*0400*/  FFMA R0, R0, R13, R15 ;  /* 0x0000000d00007223 */ /* 0x000fe2000000000f */
[C---:B---3--:R-:W-:Y:S01]  /*0410*/  FSETP.GEU.AND P1, PT, R11.reuse, -R16, PT ;  /* 0x800000100b00720b */ /* 0x048fe20003f2e000 */
[----:B------:R-:W-:Y:S02]  /*0420*/  FADD R11, R11, R16 ;  /* 0x000000100b0b7221 */ /* 0x000fe40000000000 */
[C---:B------:R-:W-:Y:S01]  /*0430*/  FADD R2, R0.reuse, R17 ;  /* 0x0000001100027221 */ /* 0x040fe20000000000 */
[----:B------:R-:W-:Y:S01]  /*0440*/  FSETP.GEU.AND P2, PT, R0, -R17, PT ;  /* 0x800000110000720b */ /* 0x000fe20003f4e000 */
[----:B0-----:R-:W-:Y:S01]  /*0450*/  IMAD.WIDE R4, R3, 0x4, R4 ;  /* 0x0000000403047825 */ /* 0x001fe200078e0204 */
[----:B------:R-:W-:Y:S02]  /*0460*/  FSEL R6, R11, RZ, P1 ;  /* 0x000000ff0b067208 */ /* 0x000fe40000800000 */
[----:B------:R-:W-:Y:S01]  /*0470*/  FSEL R7, R2, RZ, P2 ;  /* 0x000000ff02077208 */ /* 0x000fe20001000000 */
[----:B------:R-:W-:Y:S08]  /*0480*/  @P0 EXIT ;  /* 0x000000000000094d */ /* 0x000ff00003800000 */
[----:B------:R-:W-:Y:S01]  /*0490*/  STG.E.64 desc[UR4][R4.64], R6 ;  /* 0x0000000604007986 */ /* 0x000fe2000c101b04 */
[----:B------:R-:W-:Y:S05]  /*04a0*/  EXIT ;  /* 0x000000000000794d */ /* 0x000fea0003800000 */
.L_x_0:
[----:B------:R-:W-:-:S00]  /*04b0*/  BRA `(.L_x_0) ;  /* 0xfffffffc00fc7947 */ /* 0x000fc0000383ffff */
[----:B------:R-:W-:-:S00]  /*04c0*/  NOP ;  /* 0x0000000000007918 */ /* 0x000fc00000000000 */
        /* <DEDUP_REMOVED lines=11> */
.L_x_1:


//--------------------- .nv.global.init           --------------------------
	.section	.nv.global.init,"aw",@progbits
.nv.global.init:
	.type		_$_str,@object
	.size		_$_str,(_$_str_$_2 - _$_str)
_$_str:
        /*0000*/ 	.byte	0x5f, 0x5f, 0x43, 0x55, 0x44, 0x41, 0x5f, 0x46, 0x54, 0x5a, 0x00
	.type		_$_str_$_2,@object
	.size		_$_str_$_2,(.L_1 - _$_str_$_2)
_$_str_$_2:
        /*000b*/ 	.byte	0x5f, 0x5f, 0x43, 0x55, 0x44, 0x41, 0x5f, 0x50, 0x52, 0x45, 0x43, 0x5f, 0x53, 0x51, 0x52, 0x54
        /*001b*/ 	.byte	0x00
.L_1:


//--------------------- .nv.constant0.triton_poi_fused__native_batch_norm_legit_no_training_add_relu_22 --------------------------
	.section	.nv.constant0.triton_poi_fused__native_batch_norm_legit_no_training_add_relu_22,"a",@progbits
	.sectionflags	@""
	.align	4
.nv.constant0.triton_poi_fused__native_batch_norm_legit_no_training_add_relu_22:
	.zero		588
